//
// Generated by NVIDIA NVVM Compiler
//
// Compiler Build ID: CL-36424714
// Cuda compilation tools, release 13.0, V13.0.88
// Based on NVVM 20.0.0
//

.version 9.0
.target sm_100
.address_size 64

	// .globl	_Z10wave1Dmac2PdS_S_dddi

.visible .entry _Z10wave1Dmac2PdS_S_dddi(
	.param .u64 .ptr .align 1 _Z10wave1Dmac2PdS_S_dddi_param_0,
	.param .u64 .ptr .align 1 _Z10wave1Dmac2PdS_S_dddi_param_1,
	.param .u64 .ptr .align 1 _Z10wave1Dmac2PdS_S_dddi_param_2,
	.param .f64 _Z10wave1Dmac2PdS_S_dddi_param_3,
	.param .f64 _Z10wave1Dmac2PdS_S_dddi_param_4,
	.param .f64 _Z10wave1Dmac2PdS_S_dddi_param_5,
	.param .u32 _Z10wave1Dmac2PdS_S_dddi_param_6
)
{
	.reg .pred 	%p<3>;
	.reg .b32 	%r<7>;
	.reg .b64 	%rd<13>;
	.reg .b64 	%fd<14>;

	ld.param.u64 	%rd1, [_Z10wave1Dmac2PdS_S_dddi_param_0];
	ld.param.u64 	%rd2, [_Z10wave1Dmac2PdS_S_dddi_param_1];
	ld.param.u64 	%rd3, [_Z10wave1Dmac2PdS_S_dddi_param_2];
	ld.param.f64 	%fd1, [_Z10wave1Dmac2PdS_S_dddi_param_3];
	ld.param.f64 	%fd2, [_Z10wave1Dmac2PdS_S_dddi_param_4];
	ld.param.f64 	%fd3, [_Z10wave1Dmac2PdS_S_dddi_param_5];
	ld.param.u32 	%r2, [_Z10wave1Dmac2PdS_S_dddi_param_6];
	mov.u32 	%r3, %tid.x;
	mov.u32 	%r4, %ctaid.x;
	mov.u32 	%r5, %ntid.x;
	mad.lo.s32 	%r1, %r4, %r5, %r3;
	setp.ge.s32 	%p1, %r1, %r2;
	@%p1 bra 	$L__BB0_2;
	cvta.to.global.u64 	%rd4, %rd2;
	cvta.to.global.u64 	%rd5, %rd3;
	cvta.to.global.u64 	%rd6, %rd1;
	setp.lt.s32 	%p2, %r1, 1;
	selp.b32 	%r6, %r2, %r1, %p2;
	mul.wide.s32 	%rd7, %r1, 8;
	add.s64 	%rd8, %rd4, %rd7;
	ld.global.f64 	%fd4, [%rd8];
	add.s64 	%rd9, %rd5, %rd7;
	ld.global.f64 	%fd5, [%rd9];
	add.f64 	%fd6, %fd4, %fd5;
	div.rn.f64 	%fd7, %fd2, %fd3;
	mul.f64 	%fd8, %fd1, %fd7;
	mul.wide.s32 	%rd10, %r6, 8;
	add.s64 	%rd11, %rd4, %rd10;
	ld.global.f64 	%fd9, [%rd11+-8];
	sub.f64 	%fd10, %fd4, %fd9;
	mul.f64 	%fd11, %fd8, %fd10;
	sub.f64 	%fd12, %fd6, %fd11;
	mul.f64 	%fd13, %fd12, 0d3FE0000000000000;
	add.s64 	%rd12, %rd6, %rd7;
	st.global.f64 	[%rd12], %fd13;
$L__BB0_2:
	ret;

}


// ===== COMPILED SASS (sm_100) =====

	.target	sm_100

	.elftype	@"ET_EXEC"


//--------------------- .note.nv.tkinfo           --------------------------
	.section	.note.nv.tkinfo,"",@"SHT_NOTE"
	.sectionflags	@"SHF_NOTE_NV_TKINFO"
	.tkinfo
        /*0018*/ 	.word	0x00000002
        /*0030*/ 	.string	""
        /*0030*/ 	.string	"ptxas"
        /*0030*/ 	.string	"Cuda compilation tools, release 13.0, V13.0.88"
        /*0030*/ 	.string	"Build cuda_13.0.r13.0/compiler.36424714_0"
        /*0030*/ 	.string	"-arch sm_100 -m 64 "



//--------------------- .note.nv.cuinfo           --------------------------
	.section	.note.nv.cuinfo,"",@"SHT_NOTE"
	.sectionflags	@"SHF_NOTE_NV_CUINFO"
        /*0018*/ 	.short	0x0002
        /*001a*/ 	.short	0x0064
        /*001c*/ 	.short	0x0082
	.zero		2


//--------------------- .nv.info                  --------------------------
	.section	.nv.info,"",@"SHT_CUDA_INFO"
	.align	4


	//----- nvinfo : EIATTR_REGCOUNT
	.align		4
        /*0000*/ 	.byte	0x04, 0x2f
        /*0002*/ 	.short	(.L_1 - .L_0)
	.align		4
.L_0:
        /*0004*/ 	.word	index@(_Z10wave1Dmac2PdS_S_dddi)
        /*0008*/ 	.word	0x0000001e


	//----- nvinfo : EIATTR_FRAME_SIZE
	.align		4
.L_1:
        /*000c*/ 	.byte	0x04, 0x11
        /*000e*/ 	.short	(.L_3 - .L_2)
	.align		4
.L_2:
        /*0010*/ 	.word	index@($__internal_0_$__cuda_sm20_div_rn_f64_full)
        /*0014*/ 	.word	0x00000000


	//----- nvinfo : EIATTR_FRAME_SIZE
	.align		4
.L_3:
        /*0018*/ 	.byte	0x04, 0x11
        /*001a*/ 	.short	(.L_5 - .L_4)
	.align		4
.L_4:
        /*001c*/ 	.word	index@(_Z10wave1Dmac2PdS_S_dddi)
        /*0020*/ 	.word	0x00000000


	//----- nvinfo : EIATTR_MIN_STACK_SIZE
	.align		4
.L_5:
        /*0024*/ 	.byte	0x04, 0x12
        /*0026*/ 	.short	(.L_7 - .L_6)
	.align		4
.L_6:
        /*0028*/ 	.word	index@(_Z10wave1Dmac2PdS_S_dddi)
        /*002c*/ 	.word	0x00000000
.L_7:


//--------------------- .nv.compat                --------------------------
	.section	.nv.compat,"",@"SHT_CUDA_COMPAT_INFO"
	.align	4
        /*0000*/ 	.byte	0x02, 0x09, 0x00, 0x00, 0x02, 0x02, 0x01, 0x00, 0x02, 0x05, 0x05, 0x00, 0x03, 0x07, 0x01, 0x01
        /*0010*/ 	.byte	0x02, 0x03, 0x00, 0x00, 0x02, 0x06, 0x01, 0x00, 0x04, 0x0b, 0x08, 0x00, 0x01, 0x00, 0x00, 0x00
        /*0020*/ 	.byte	0x00, 0x00, 0x00, 0x00


//--------------------- .nv.info._Z10wave1Dmac2PdS_S_dddi --------------------------
	.section	.nv.info._Z10wave1Dmac2PdS_S_dddi,"",@"SHT_CUDA_INFO"
	.sectionflags	@""
	.align	4


	//----- nvinfo : EIATTR_CUDA_API_VERSION
	.align		4
        /*0000*/ 	.byte	0x04, 0x37
        /*0002*/ 	.short	(.L_9 - .L_8)
.L_8:
        /*0004*/ 	.word	0x00000082


	//----- nvinfo : EIATTR_KPARAM_INFO
	.align		4
.L_9:
        /*0008*/ 	.byte	0x04, 0x17
        /*000a*/ 	.short	(.L_11 - .L_10)
.L_10:
        /*000c*/ 	.word	0x00000000
        /*0010*/ 	.short	0x0006
        /*0012*/ 	.short	0x0030
        /*0014*/ 	.byte	0x00, 0xf0, 0x11, 0x00


	//----- nvinfo : EIATTR_KPARAM_INFO
	.align		4
.L_11:
        /*0018*/ 	.byte	0x04, 0x17
        /*001a*/ 	.short	(.L_13 - .L_12)
.L_12:
        /*001c*/ 	.word	0x00000000
        /*0020*/ 	.short	0x0005
        /*0022*/ 	.short	0x0028
        /*0024*/ 	.byte	0x00, 0xf0, 0x21, 0x00


	//----- nvinfo : EIATTR_KPARAM_INFO
	.align		4
.L_13:
        /*0028*/ 	.byte	0x04, 0x17
        /*002a*/ 	.short	(.L_15 - .L_14)
.L_14:
        /*002c*/ 	.word	0x00000000
        /*0030*/ 	.short	0x0004
        /*0032*/ 	.short	0x0020
        /*0034*/ 	.byte	0x00, 0xf0, 0x21, 0x00


	//----- nvinfo : EIATTR_KPARAM_INFO
	.align		4
.L_15:
        /*0038*/ 	.byte	0x04, 0x17
        /*003a*/ 	.short	(.L_17 - .L_16)
.L_16:
        /*003c*/ 	.word	0x00000000
        /*0040*/ 	.short	0x0003
        /*0042*/ 	.short	0x0018
        /*0044*/ 	.byte	0x00, 0xf0, 0x21, 0x00


	//----- nvinfo : EIATTR_KPARAM_INFO
	.align		4
.L_17:
        /*0048*/ 	.byte	0x04, 0x17
        /*004a*/ 	.short	(.L_19 - .L_18)
.L_18:
        /*004c*/ 	.word	0x00000000
        /*0050*/ 	.short	0x0002
        /*0052*/ 	.short	0x0010
        /*0054*/ 	.byte	0x00, 0xf5, 0x21, 0x00


	//----- nvinfo : EIATTR_KPARAM_INFO
	.align		4
.L_19:
        /*0058*/ 	.byte	0x04, 0x17
        /*005a*/ 	.short	(.L_21 - .L_20)
.L_20:
        /*005c*/ 	.word	0x00000000
        /*0060*/ 	.short	0x0001
        /*0062*/ 	.short	0x0008
        /*0064*/ 	.byte	0x00, 0xf5, 0x21, 0x00


	//----- nvinfo : EIATTR_KPARAM_INFO
	.align		4
.L_21:
        /*0068*/ 	.byte	0x04, 0x17
        /*006a*/ 	.short	(.L_23 - .L_22)
.L_22:
        /*006c*/ 	.word	0x00000000
        /*0070*/ 	.short	0x0000
        /*0072*/ 	.short	0x0000
        /*0074*/ 	.byte	0x00, 0xf5, 0x21, 0x00


	//----- nvinfo : EIATTR_SPARSE_MMA_MASK
	.align		4
.L_23:
        /*0078*/ 	.byte	0x03, 0x50
        /*007a*/ 	.short	0x0000


	//----- nvinfo : EIATTR_MAXREG_COUNT
	.align		4
        /*007c*/ 	.byte	0x03, 0x1b
        /*007e*/ 	.short	0x00ff


	//----- nvinfo : EIATTR_MERCURY_ISA_VERSION
	.align		4
        /*0080*/ 	.byte	0x03, 0x5f
        /*0082*/ 	.short	0x0101


	//----- nvinfo : EIATTR_VRC_CTA_INIT_COUNT
	.align		4
        /*0084*/ 	.byte	0x02, 0x4a
	.zero		1
	.zero		1


	//----- nvinfo : EIATTR_EXIT_INSTR_OFFSETS
	.align		4
        /*0088*/ 	.byte	0x04, 0x1c
        /*008a*/ 	.short	(.L_25 - .L_24)


	//   ....[0]....
.L_24:
        /*008c*/ 	.word	0x00000070


	//   ....[1]....
        /*0090*/ 	.word	0x00000330


	//----- nvinfo : EIATTR_CRS_STACK_SIZE
	.align		4
.L_25:
        /*0094*/ 	.byte	0x04, 0x1e
        /*0096*/ 	.short	(.L_27 - .L_26)
.L_26:
        /*0098*/ 	.word	0x00000000


	//----- nvinfo : EIATTR_CBANK_PARAM_SIZE
	.align		4
.L_27:
        /*009c*/ 	.byte	0x03, 0x19
        /*009e*/ 	.short	0x0034


	//----- nvinfo : EIATTR_PARAM_CBANK
	.align		4
        /*00a0*/ 	.byte	0x04, 0x0a
        /*00a2*/ 	.short	(.L_29 - .L_28)
	.align		4
.L_28:
        /*00a4*/ 	.word	index@(.nv.constant0._Z10wave1Dmac2PdS_S_dddi)
        /*00a8*/ 	.short	0x0380
        /*00aa*/ 	.short	0x0034


	//----- nvinfo : EIATTR_SW_WAR
	.align		4
.L_29:
        /*00ac*/ 	.byte	0x04, 0x36
        /*00ae*/ 	.short	(.L_31 - .L_30)
.L_30:
        /*00b0*/ 	.word	0x00000008
.L_31:


//--------------------- .nv.callgraph             --------------------------
	.section	.nv.callgraph,"",@"SHT_CUDA_CALLGRAPH"
	.align	4
	.sectionentsize	8
	.align		4
        /*0000*/ 	.word	0x00000000
	.align		4
        /*0004*/ 	.word	0xffffffff
	.align		4
        /*0008*/ 	.word	0x00000000
	.align		4
        /*000c*/ 	.word	0xfffffffe
	.align		4
        /*0010*/ 	.word	0x00000000
	.align		4
        /*0014*/ 	.word	0xfffffffd
	.align		4
        /*0018*/ 	.word	0x00000000
	.align		4
        /*001c*/ 	.word	0xfffffffc


//--------------------- .text._Z10wave1Dmac2PdS_S_dddi --------------------------
	.section	.text._Z10wave1Dmac2PdS_S_dddi,"ax",@progbits
	.align	128
        .global         _Z10wave1Dmac2PdS_S_dddi
        .type           _Z10wave1Dmac2PdS_S_dddi,@function
        .size           _Z10wave1Dmac2PdS_S_dddi,(.L_x_6 - _Z10wave1Dmac2PdS_S_dddi)
        .other          _Z10wave1Dmac2PdS_S_dddi,@"STO_CUDA_ENTRY STV_DEFAULT"
_Z10wave1Dmac2PdS_S_dddi:
.text._Z10wave1Dmac2PdS_S_dddi:
[----:B------:R-:W-:Y:S01]  /*0000*/  LDC R1, c[0x0][0x37c] ;  /* 0x0000df00ff017b82 */ /* 0x000fe20000000800 */
[----:B------:R-:W0:Y:S07]  /*0010*/  S2R R2, SR_TID.X ;  /* 0x0000000000027919 */ /* 0x000e2e0000002100 */
[----:B------:R-:W0:Y:S01]  /*0020*/  S2UR UR4, SR_CTAID.X ;  /* 0x00000000000479c3 */ /* 0x000e220000002500 */
[----:B------:R-:W1:Y:S07]  /*0030*/  LDCU UR6, c[0x0][0x3b0] ;  /* 0x00007600ff0677ac */ /* 0x000e6e0008000800 */
[----:B------:R-:W0:Y:S02]  /*0040*/  LDC R3, c[0x0][0x360] ;  /* 0x0000d800ff037b82 */ /* 0x000e240000000800 */
[----:B0-----:R-:W-:-:S05]  /*0050*/  IMAD R2, R3, UR4, R2 ;  /* 0x0000000403027c24 */ /* 0x001fca000f8e0202 */
[----:B-1----:R-:W-:-:S13]  /*0060*/  ISETP.GE.AND P0, PT, R2, UR6, PT ;  /* 0x0000000602007c0c */ /* 0x002fda000bf06270 */
[----:B------:R-:W-:Y:S05]  /*0070*/  @P0 EXIT ;  /* 0x000000000000094d */ /* 0x000fea0003800000 */
[----:B------:R-:W0:Y:S01]  /*0080*/  LDC.64 R14, c[0x0][0x388] ;  /* 0x0000e200ff0e7b82 */ /* 0x000e220000000a00 */
[----:B------:R-:W1:Y:S01]  /*0090*/  LDCU.64 UR4, c[0x0][0x358] ;  /* 0x00006b00ff0477ac */ /* 0x000e620008000a00 */
[----:B------:R-:W2:Y:S06]  /*00a0*/  LDCU UR7, c[0x0][0x3ac] ;  /* 0x00007580ff0777ac */ /* 0x000eac0008000800 */
[----:B------:R-:W3:Y:S08]  /*00b0*/  LDC.64 R12, c[0x0][0x390] ;  /* 0x0000e400ff0c7b82 */ /* 0x000ef00000000a00 */
[----:B------:R-:W4:Y:S01]  /*00c0*/  LDC.64 R8, c[0x0][0x3a8] ;  /* 0x0000ea00ff087b82 */ /* 0x000f220000000a00 */
[----:B0-----:R-:W-:-:S07]  /*00d0*/  IMAD.WIDE R14, R2, 0x8, R14 ;  /* 0x00000008020e7825 */ /* 0x001fce00078e020e */
[----:B------:R-:W0:Y:S01]  /*00e0*/  LDC.64 R10, c[0x0][0x3a0] ;  /* 0x0000e800ff0a7b82 */ /* 0x000e220000000a00 */
[----:B-1----:R-:W5:Y:S01]  /*00f0*/  LDG.E.64 R14, desc[UR4][R14.64] ;  /* 0x000000040e0e7981 */ /* 0x002f62000c1e1b00 */
[----:B---3--:R-:W-:-:S06]  /*0100*/  IMAD.WIDE R12, R2, 0x8, R12 ;  /* 0x00000008020c7825 */ /* 0x008fcc00078e020c */
[----:B------:R-:W1:Y:S01]  /*0110*/  LDC R3, c[0x0][0x3a4] ;  /* 0x0000e900ff037b82 */ /* 0x000e620000000800 */
[----:B------:R-:W5:Y:S01]  /*0120*/  LDG.E.64 R12, desc[UR4][R12.64] ;  /* 0x000000040c0c7981 */ /* 0x000f62000c1e1b00 */
[----:B--2---:R-:W4:Y:S01]  /*0130*/  MUFU.RCP64H R5, UR7 ;  /* 0x0000000700057d08 */ /* 0x004f220008001800 */
[----:B------:R-:W-:-:S06]  /*0140*/  IMAD.MOV.U32 R4, RZ, RZ, 0x1 ;  /* 0x00000001ff047424 */ /* 0x000fcc00078e00ff */
[----:B----4-:R-:W-:-:S08]  /*0150*/  DFMA R6, R4, -R8, 1 ;  /* 0x3ff000000406742b */ /* 0x010fd00000000808 */
[----:B------:R-:W-:-:S08]  /*0160*/  DFMA R6, R6, R6, R6 ;  /* 0x000000060606722b */ /* 0x000fd00000000006 */
[----:B------:R-:W-:-:S08]  /*0170*/  DFMA R6, R4, R6, R4 ;  /* 0x000000060406722b */ /* 0x000fd00000000004 */
[----:B------:R-:W-:-:S08]  /*0180*/  DFMA R4, R6, -R8, 1 ;  /* 0x3ff000000604742b */ /* 0x000fd00000000808 */
[----:B------:R-:W-:-:S08]  /*0190*/  DFMA R4, R6, R4, R6 ;  /* 0x000000040604722b */ /* 0x000fd00000000006 */
[----:B0-----:R-:W-:-:S08]  /*01a0*/  DMUL R6, R4, R10 ;  /* 0x0000000a04067228 */ /* 0x001fd00000000000 */
[----:B------:R-:W-:-:S08]  /*01b0*/  DFMA R8, R6, -R8, R10 ;  /* 0x800000080608722b */ /* 0x000fd0000000000a */
[----:B------:R-:W-:Y:S01]  /*01c0*/  DFMA R4, R4, R8, R6 ;  /* 0x000000080404722b */ /* 0x000fe20000000006 */
[----:B-1----:R-:W-:-:S09]  /*01d0*/  FSETP.GEU.AND P2, PT, |R3|, 6.5827683646048100446e-37, PT ;  /* 0x036000000300780b */ /* 0x002fd20003f4e200 */
[----:B------:R-:W-:-:S05]  /*01e0*/  FFMA R0, RZ, UR7, R5 ;  /* 0x00000007ff007c23 */ /* 0x000fca0008000005 */
[----:B------:R-:W-:Y:S02]  /*01f0*/  FSETP.GT.AND P1, PT, |R0|, 1.469367938527859385e-39, PT ;  /* 0x001000000000780b */ /* 0x000fe40003f24200 */
[----:B------:R-:W-:-:S04]  /*0200*/  ISETP.GE.AND P0, PT, R2, 0x1, PT ;  /* 0x000000010200780c */ /* 0x000fc80003f06270 */
[----:B------:R-:W-:Y:S01]  /*0210*/  SEL R3, R2, UR6, P0 ;  /* 0x0000000602037c07 */ /* 0x000fe20008000000 */
[----:B-----5:R-:W-:-:S06]  /*0220*/  DADD R12, R14, R12 ;  /* 0x000000000e0c7229 */ /* 0x020fcc000000000c */
[----:B------:R-:W-:Y:S05]  /*0230*/  @P1 BRA P2, `(.L_x_0) ;  /* 0x0000000000101947 */ /* 0x000fea0001000000 */
[----:B------:R-:W-:-:S07]  /*0240*/  MOV R0, 0x260 ;  /* 0x0000026000007802 */ /* 0x000fce0000000f00 */
[----:B------:R-:W-:Y:S05]  /*0250*/  CALL.REL.NOINC `($__internal_0_$__cuda_sm20_div_rn_f64_full) ;  /* 0x0000000000387944 */ /* 0x000fea0003c00000 */
[----:B------:R-:W-:Y:S02]  /*0260*/  IMAD.MOV.U32 R4, RZ, RZ, R6 ;  /* 0x000000ffff047224 */ /* 0x000fe400078e0006 */
[----:B------:R-:W-:-:S07]  /*0270*/  IMAD.MOV.U32 R5, RZ, RZ, R7 ;  /* 0x000000ffff057224 */ /* 0x000fce00078e0007 */
.L_x_0:
[----:B------:R-:W0:Y:S01]  /*0280*/  LDC.64 R6, c[0x0][0x388] ;  /* 0x0000e200ff067b82 */ /* 0x000e220000000a00 */
[----:B------:R-:W1:Y:S07]  /*0290*/  LDCU.64 UR6, c[0x0][0x398] ;  /* 0x00007300ff0677ac */ /* 0x000e6e0008000a00 */
[----:B------:R-:W2:Y:S01]  /*02a0*/  LDC.64 R8, c[0x0][0x380] ;  /* 0x0000e000ff087b82 */ /* 0x000ea20000000a00 */
[----:B0-----:R-:W-:-:S06]  /*02b0*/  IMAD.WIDE R6, R3, 0x8, R6 ;  /* 0x0000000803067825 */ /* 0x001fcc00078e0206 */
[----:B------:R-:W3:Y:S01]  /*02c0*/  LDG.E.64 R6, desc[UR4][R6.64+-0x8] ;  /* 0xfffff80406067981 */ /* 0x000ee2000c1e1b00 */
[----:B-1----:R-:W-:Y:S01]  /*02d0*/  DMUL R4, R4, UR6 ;  /* 0x0000000604047c28 */ /* 0x002fe20008000000 */
[----:B--2---:R-:W-:Y:S01]  /*02e0*/  IMAD.WIDE R2, R2, 0x8, R8 ;  /* 0x0000000802027825 */ /* 0x004fe200078e0208 */
[----:B---3--:R-:W-:-:S08]  /*02f0*/  DADD R14, R14, -R6 ;  /* 0x000000000e0e7229 */ /* 0x008fd00000000806 */
[----:B------:R-:W-:-:S08]  /*0300*/  DFMA R4, -R4, R14, R12 ;  /* 0x0000000e0404722b */ /* 0x000fd0000000010c */
[----:B------:R-:W-:-:S07]  /*0310*/  DMUL R4, R4, 0.5 ;  /* 0x3fe0000004047828 */ /* 0x000fce0000000000 */
[----:B------:R-:W-:Y:S01]  /*0320*/  STG.E.64 desc[UR4][R2.64], R4 ;  /* 0x0000000402007986 */ /* 0x000fe2000c101b04 */
[----:B------:R-:W-:Y:S05]  /*0330*/  EXIT ;  /* 0x000000000000794d */ /* 0x000fea0003800000 */
        .weak           $__internal_0_$__cuda_sm20_div_rn_f64_full
        .type           $__internal_0_$__cuda_sm20_div_rn_f64_full,@function
        .size           $__internal_0_$__cuda_sm20_div_rn_f64_full,(.L_x_6 - $__internal_0_$__cuda_sm20_div_rn_f64_full)
$__internal_0_$__cuda_sm20_div_rn_f64_full:
[----:B------:R-:W0:Y:S01]  /*0340*/  LDC.64 R10, c[0x0][0x3a8] ;  /* 0x0000ea00ff0a7b82 */ /* 0x000e220000000a00 */
[----:B------:R-:W-:Y:S02]  /*0350*/  IMAD.MOV.U32 R18, RZ, RZ, 0x1 ;  /* 0x00000001ff127424 */ /* 0x000fe400078e00ff */
[----:B------:R-:W-:-:S05]  /*0360*/  IMAD.MOV.U32 R24, RZ, RZ, 0x1ca00000 ;  /* 0x1ca00000ff187424 */ /* 0x000fca00078e00ff */
[----:B------:R-:W1:Y:S01]  /*0370*/  LDC.64 R6, c[0x0][0x3a0] ;  /* 0x0000e800ff067b82 */ /* 0x000e620000000a00 */
[C---:B0-----:R-:W-:Y:S02]  /*0380*/  FSETP.GEU.AND P0, PT, |R11|.reuse, 1.469367938527859385e-39, PT ;  /* 0x001000000b00780b */ /* 0x041fe40003f0e200 */
[----:B------:R-:W-:-:S04]  /*0390*/  LOP3.LUT R8, R11, 0x800fffff, RZ, 0xc0, !PT ;  /* 0x800fffff0b087812 */ /* 0x000fc800078ec0ff */
[----:B------:R-:W-:Y:S01]  /*03a0*/  LOP3.LUT R9, R8, 0x3ff00000, RZ, 0xfc, !PT ;  /* 0x3ff0000008097812 */ /* 0x000fe200078efcff */
[----:B------:R-:W-:Y:S01]  /*03b0*/  IMAD.MOV.U32 R8, RZ, RZ, R10 ;  /* 0x000000ffff087224 */ /* 0x000fe200078e000a */
[----:B-1----:R-:W-:-:S05]  /*03c0*/  FSETP.GEU.AND P2, PT, |R7|, 1.469367938527859385e-39, PT ;  /* 0x001000000700780b */ /* 0x002fca0003f4e200 */
[----:B------:R-:W0:Y:S02]  /*03d0*/  @!P0 LDC.64 R4, c[0x0][0x3a8] ;  /* 0x0000ea00ff048b82 */ /* 0x000e240000000a00 */
[----:B0-----:R-:W-:Y:S01]  /*03e0*/  @!P0 DMUL R8, R4, 8.98846567431157953865e+307 ;  /* 0x7fe0000004088828 */ /* 0x001fe20000000000 */
[----:B------:R-:W-:Y:S02]  /*03f0*/  LOP3.LUT R4, R11, 0x7ff00000, RZ, 0xc0, !PT ;  /* 0x7ff000000b047812 */ /* 0x000fe400078ec0ff */
[----:B------:R-:W-:-:S03]  /*0400*/  LOP3.LUT R5, R7, 0x7ff00000, RZ, 0xc0, !PT ;  /* 0x7ff0000007057812 */ /* 0x000fc600078ec0ff */
[----:B------:R-:W0:Y:S01]  /*0410*/  MUFU.RCP64H R19, R9 ;  /* 0x0000000900137308 */ /* 0x000e220000001800 */
[----:B------:R-:W-:Y:S01]  /*0420*/  IMAD.MOV.U32 R25, RZ, RZ, R4 ;  /* 0x000000ffff197224 */ /* 0x000fe200078e0004 */
[----:B------:R-:W-:Y:S01]  /*0430*/  ISETP.GE.U32.AND P1, PT, R5, R4, PT ;  /* 0x000000040500720c */ /* 0x000fe20003f26070 */
[----:B------:R-:W-:Y:S01]  /*0440*/  IMAD.MOV.U32 R26, RZ, RZ, R5 ;  /* 0x000000ffff1a7224 */ /* 0x000fe200078e0005 */
[----:B------:R-:W-:Y:S02]  /*0450*/  @!P0 LOP3.LUT R25, R9, 0x7ff00000, RZ, 0xc0, !PT ;  /* 0x7ff0000009198812 */ /* 0x000fe400078ec0ff */
[----:B------:R-:W-:-:S03]  /*0460*/  SEL R24, R24, 0x63400000, !P1 ;  /* 0x6340000018187807 */ /* 0x000fc60004800000 */
[----:B------:R-:W-:Y:S01]  /*0470*/  VIADD R27, R25, 0xffffffff ;  /* 0xffffffff191b7836 */ /* 0x000fe20000000000 */
[----:B------:R-:W-:-:S04]  /*0480*/  @!P2 LOP3.LUT R22, R24, 0x80000000, R7, 0xf8, !PT ;  /* 0x800000001816a812 */ /* 0x000fc800078ef807 */
[----:B------:R-:W-:Y:S01]  /*0490*/  @!P2 LOP3.LUT R23, R22, 0x100000, RZ, 0xfc, !PT ;  /* 0x001000001617a812 */ /* 0x000fe200078efcff */
[----:B------:R-:W-:Y:S01]  /*04a0*/  @!P2 IMAD.MOV.U32 R22, RZ, RZ, RZ ;  /* 0x000000ffff16a224 */ /* 0x000fe200078e00ff */
[----:B0-----:R-:W-:-:S08]  /*04b0*/  DFMA R16, R18, -R8, 1 ;  /* 0x3ff000001210742b */ /* 0x001fd00000000808 */
[----:B------:R-:W-:-:S08]  /*04c0*/  DFMA R16, R16, R16, R16 ;  /* 0x000000101010722b */ /* 0x000fd00000000010 */
[----:B------:R-:W-:Y:S01]  /*04d0*/  DFMA R18, R18, R16, R18 ;  /* 0x000000101212722b */ /* 0x000fe20000000012 */
[----:B------:R-:W-:Y:S01]  /*04e0*/  LOP3.LUT R17, R24, 0x800fffff, R7, 0xf8, !PT ;  /* 0x800fffff18117812 */ /* 0x000fe200078ef807 */
[----:B------:R-:W-:-:S06]  /*04f0*/  IMAD.MOV.U32 R16, RZ, RZ, R6 ;  /* 0x000000ffff107224 */ /* 0x000fcc00078e0006 */
[----:B------:R-:W-:Y:S02]  /*0500*/  DFMA R20, R18, -R8, 1 ;  /* 0x3ff000001214742b */ /* 0x000fe40000000808 */
[----:B------:R-:W-:-:S06]  /*0510*/  @!P2 DFMA R16, R16, 2, -R22 ;  /* 0x400000001010a82b */ /* 0x000fcc0000000816 */
[----:B------:R-:W-:-:S04]  /*0520*/  DFMA R18, R18, R20, R18 ;  /* 0x000000141212722b */ /* 0x000fc80000000012 */
[----:B------:R-:W-:-:S04]  /*0530*/  @!P2 LOP3.LUT R26, R17, 0x7ff00000, RZ, 0xc0, !PT ;  /* 0x7ff00000111aa812 */ /* 0x000fc800078ec0ff */
[----:B------:R-:W-:Y:S01]  /*0540*/  DMUL R20, R18, R16 ;  /* 0x0000001012147228 */ /* 0x000fe20000000000 */
[----:B------:R-:W-:-:S05]  /*0550*/  VIADD R22, R26, 0xffffffff ;  /* 0xffffffff1a167836 */ /* 0x000fca0000000000 */
[----:B------:R-:W-:Y:S02]  /*0560*/  ISETP.GT.U32.AND P0, PT, R22, 0x7feffffe, PT ;  /* 0x7feffffe1600780c */ /* 0x000fe40003f04070 */
[----:B------:R-:W-:Y:S02]  /*0570*/  DFMA R22, R20, -R8, R16 ;  /* 0x800000081416722b */ /* 0x000fe40000000010 */
[----:B------:R-:W-:-:S06]  /*0580*/  ISETP.GT.U32.OR P0, PT, R27, 0x7feffffe, P0 ;  /* 0x7feffffe1b00780c */ /* 0x000fcc0000704470 */
[----:B------:R-:W-:-:S07]  /*0590*/  DFMA R22, R18, R22, R20 ;  /* 0x000000161216722b */ /* 0x000fce0000000014 */
[----:B------:R-:W-:Y:S05]  /*05a0*/  @P0 BRA `(.L_x_1) ;  /* 0x0000000000600947 */ /* 0x000fea0003800000 */
[----:B------:R-:W-:Y:S01]  /*05b0*/  VIADDMNMX R4, R5, -R4, 0xb9600000, !PT ;  /* 0xb960000005047446 */ /* 0x000fe20007800904 */
[----:B------:R-:W-:-:S03]  /*05c0*/  IMAD.MOV.U32 R6, RZ, RZ, RZ ;  /* 0x000000ffff067224 */ /* 0x000fc600078e00ff */
[----:B------:R-:W-:-:S05]  /*05d0*/  VIMNMX R5, PT, PT, R4, 0x46a00000, PT ;  /* 0x46a0000004057848 */ /* 0x000fca0003fe0100 */
[----:B------:R-:W-:-:S04]  /*05e0*/  IMAD.IADD R24, R5, 0x1, -R24 ;  /* 0x0000000105187824 */ /* 0x000fc800078e0a18 */
[----:B------:R-:W-:-:S06]  /*05f0*/  VIADD R7, R24, 0x7fe00000 ;  /* 0x7fe0000018077836 */ /* 0x000fcc0000000000 */
[----:B------:R-:W-:-:S10]  /*0600*/  DMUL R4, R22, R6 ;  /* 0x0000000616047228 */ /* 0x000fd40000000000 */
[----:B------:R-:W-:-:S13]  /*0610*/  FSETP.GTU.AND P0, PT, |R5|, 1.469367938527859385e-39, PT ;  /* 0x001000000500780b */ /* 0x000fda0003f0c200 */
[----:B------:R-:W-:Y:S05]  /*0620*/  @P0 BRA `(.L_x_2) ;  /* 0x00000000009c0947 */ /* 0x000fea0003800000 */
[----:B------:R-:W-:Y:S01]  /*0630*/  DFMA R8, R22, -R8, R16 ;  /* 0x800000081608722b */ /* 0x000fe20000000010 */
[----:B------:R-:W-:-:S09]  /*0640*/  IMAD.MOV.U32 R6, RZ, RZ, RZ ;  /* 0x000000ffff067224 */ /* 0x000fd200078e00ff */
[C---:B------:R-:W-:Y:S02]  /*0650*/  FSETP.NEU.AND P0, PT, R9.reuse, RZ, PT ;  /* 0x000000ff0900720b */ /* 0x040fe40003f0d000 */
[----:B------:R-:W-:-:S04]  /*0660*/  LOP3.LUT R11, R9, 0x80000000, R11, 0x48, !PT ;  /* 0x80000000090b7812 */ /* 0x000fc800078e480b */
[----:B------:R-:W-:-:S07]  /*0670*/  LOP3.LUT R7, R11, R7, RZ, 0xfc, !PT ;  /* 0x000000070b077212 */ /* 0x000fce00078efcff */
[----:B------:R-:W-:Y:S05]  /*0680*/  @!P0 BRA `(.L_x_2) ;  /* 0x0000000000848947 */ /* 0x000fea0003800000 */
[----:B------:R-:W-:Y:S01]  /*0690*/  IMAD.MOV R9, RZ, RZ, -R24 ;  /* 0x000000ffff097224 */ /* 0x000fe200078e0a18 */
[----:B------:R-:W-:Y:S01]  /*06a0*/  DMUL.RP R6, R22, R6 ;  /* 0x0000000616067228 */ /* 0x000fe20000008000 */
[----:B------:R-:W-:-:S06]  /*06b0*/  IMAD.MOV.U32 R8, RZ, RZ, RZ ;  /* 0x000000ffff087224 */ /* 0x000fcc00078e00ff */
[----:B------:R-:W-:-:S03]  /*06c0*/  DFMA R8, R4, -R8, R22 ;  /* 0x800000080408722b */ /* 0x000fc60000000016 */
[----:B------:R-:W-:-:S03]  /*06d0*/  LOP3.LUT R11, R7, R11, RZ, 0x3c, !PT ;  /* 0x0000000b070b7212 */ /* 0x000fc600078e3cff */
[----:B------:R-:W-:-:S04]  /*06e0*/  IADD3 R8, PT, PT, -R24, -0x43300000, RZ ;  /* 0xbcd0000018087810 */ /* 0x000fc80007ffe1ff */
[----:B------:R-:W-:-:S04]  /*06f0*/  FSETP.NEU.AND P0, PT, |R9|, R8, PT ;  /* 0x000000080900720b */ /* 0x000fc80003f0d200 */
[----:B------:R-:W-:Y:S02]  /*0700*/  FSEL R4, R6, R4, !P0 ;  /* 0x0000000406047208 */ /* 0x000fe40004000000 */
[----:B------:R-:W-:Y:S01]  /*0710*/  FSEL R5, R11, R5, !P0 ;  /* 0x000000050b057208 */ /* 0x000fe20004000000 */
[----:B------:R-:W-:Y:S06]  /*0720*/  BRA `(.L_x_2) ;  /* 0x00000000005c7947 */ /* 0x000fec0003800000 */
.L_x_1:
[----:B------:R-:W0:Y:S02]  /*0730*/  LDC.64 R4, c[0x0][0x3a0] ;  /* 0x0000e800ff047b82 */ /* 0x000e240000000a00 */
[----:B0-----:R-:W-:-:S14]  /*0740*/  DSETP.NAN.AND P0, PT, R4, R4, PT ;  /* 0x000000040400722a */ /* 0x001fdc0003f08000 */
[----:B------:R-:W-:Y:S05]  /*0750*/  @P0 BRA `(.L_x_3) ;  /* 0x0000000000480947 */ /* 0x000fea0003800000 */
[----:B------:R-:W0:Y:S02]  /*0760*/  LDC.64 R4, c[0x0][0x3a8] ;  /* 0x0000ea00ff047b82 */ /* 0x000e240000000a00 */
[----:B0-----:R-:W-:-:S14]  /*0770*/  DSETP.NAN.AND P0, PT, R4, R4, PT ;  /* 0x000000040400722a */ /* 0x001fdc0003f08000 */
[----:B------:R-:W-:Y:S05]  /*0780*/  @P0 BRA `(.L_x_4) ;  /* 0x0000000000300947 */ /* 0x000fea0003800000 */
[----:B------:R-:W-:Y:S01]  /*0790*/  ISETP.NE.AND P0, PT, R26, R25, PT ;  /* 0x000000191a00720c */ /* 0x000fe20003f05270 */
[----:B------:R-:W-:Y:S02]  /*07a0*/  IMAD.MOV.U32 R4, RZ, RZ, 0x0 ;  /* 0x00000000ff047424 */ /* 0x000fe400078e00ff */
[----:B------:R-:W-:-:S10]  /*07b0*/  IMAD.MOV.U32 R5, RZ, RZ, -0x80000 ;  /* 0xfff80000ff057424 */ /* 0x000fd400078e00ff */
[----:B------:R-:W-:Y:S05]  /*07c0*/  @!P0 BRA `(.L_x_2) ;  /* 0x0000000000348947 */ /* 0x000fea0003800000 */
[----:B------:R-:W-:Y:S02]  /*07d0*/  ISETP.NE.AND P0, PT, R26, 0x7ff00000, PT ;  /* 0x7ff000001a00780c */ /* 0x000fe40003f05270 */
[----:B------:R-:W-:Y:S02]  /*07e0*/  LOP3.LUT R5, R7, 0x80000000, R11, 0x48, !PT ;  /* 0x8000000007057812 */ /* 0x000fe400078e480b */
[----:B------:R-:W-:-:S13]  /*07f0*/  ISETP.EQ.OR P0, PT, R25, RZ, !P0 ;  /* 0x000000ff1900720c */ /* 0x000fda0004702670 */
[----:B------:R-:W-:Y:S01]  /*0800*/  @P0 LOP3.LUT R6, R5, 0x7ff00000, RZ, 0xfc, !PT ;  /* 0x7ff0000005060812 */ /* 0x000fe200078efcff */
[----:B------:R-:W-:Y:S02]  /*0810*/  @!P0 IMAD.MOV.U32 R4, RZ, RZ, RZ ;  /* 0x000000ffff048224 */ /* 0x000fe400078e00ff */
[----:B------:R-:W-:Y:S02]  /*0820*/  @P0 IMAD.MOV.U32 R4, RZ, RZ, RZ ;  /* 0x000000ffff040224 */ /* 0x000fe400078e00ff */
[----:B------:R-:W-:Y:S01]  /*0830*/  @P0 IMAD.MOV.U32 R5, RZ, RZ, R6 ;  /* 0x000000ffff050224 */ /* 0x000fe200078e0006 */
[----:B------:R-:W-:Y:S06]  /*0840*/  BRA `(.L_x_2) ;  /* 0x0000000000147947 */ /* 0x000fec0003800000 */
.L_x_4:
[----:B------:R-:W-:Y:S01]  /*0850*/  LOP3.LUT R5, R11, 0x80000, RZ, 0xfc, !PT ;  /* 0x000800000b057812 */ /* 0x000fe200078efcff */
[----:B------:R-:W-:Y:S01]  /*0860*/  IMAD.MOV.U32 R4, RZ, RZ, R10 ;  /* 0x000000ffff047224 */ /* 0x000fe200078e000a */
[----:B------:R-:W-:Y:S06]  /*0870*/  BRA `(.L_x_2) ;  /* 0x0000000000087947 */ /* 0x000fec0003800000 */
.L_x_3:
[----:B------:R-:W-:Y:S01]  /*0880*/  LOP3.LUT R5, R7, 0x80000, RZ, 0xfc, !PT ;  /* 0x0008000007057812 */ /* 0x000fe200078efcff */
[----:B------:R-:W-:-:S07]  /*0890*/  IMAD.MOV.U32 R4, RZ, RZ, R6 ;  /* 0x000000ffff047224 */ /* 0x000fce00078e0006 */
.L_x_2:
[----:B------:R-:W-:Y:S02]  /*08a0*/  IMAD.MOV.U32 R6, RZ, RZ, R4 ;  /* 0x000000ffff067224 */ /* 0x000fe400078e0004 */
[----:B------:R-:W-:Y:S02]  /*08b0*/  IMAD.MOV.U32 R7, RZ, RZ, R5 ;  /* 0x000000ffff077224 */ /* 0x000fe400078e0005 */
[----:B------:R-:W-:Y:S02]  /*08c0*/  IMAD.MOV.U32 R4, RZ, RZ, R0 ;  /* 0x000000ffff047224 */ /* 0x000fe400078e0000 */
[----:B------:R-:W-:-:S04]  /*08d0*/  IMAD.MOV.U32 R5, RZ, RZ, 0x0 ;  /* 0x00000000ff057424 */ /* 0x000fc800078e00ff */
[----:B------:R-:W-:Y:S05]  /*08e0*/  RET.REL.NODEC R4 `(_Z10wave1Dmac2PdS_S_dddi) ;  /* 0xfffffff404c47950 */ /* 0x000fea0003c3ffff */
.L_x_5:
[----:B------:R-:W-:-:S00]  /*08f0*/  BRA `(.L_x_5) ;  /* 0xfffffffc00fc7947 */ /* 0x000fc0000383ffff */
[----:B------:R-:W-:-:S00]  /*0900*/  NOP ;  /* 0x0000000000007918 */ /* 0x000fc00000000000 */
[----:B------:R-:W-:-:S00]  /*0910*/  NOP ;  /* 0x0000000000007918 */ /* 0x000fc00000000000 */
[----:B------:R-:W-:-:S00]  /*0920*/  NOP ;  /* 0x0000000000007918 */ /* 0x000fc00000000000 */
[----:B------:R-:W-:-:S00]  /*0930*/  NOP ;  /* 0x0000000000007918 */ /* 0x000fc00000000000 */
[----:B------:R-:W-:-:S00]  /*0940*/  NOP ;  /* 0x0000000000007918 */ /* 0x000fc00000000000 */
[----:B------:R-:W-:-:S00]  /*0950*/  NOP ;  /* 0x0000000000007918 */ /* 0x000fc00000000000 */
[----:B------:R-:W-:-:S00]  /*0960*/  NOP ;  /* 0x0000000000007918 */ /* 0x000fc00000000000 */
[----:B------:R-:W-:-:S00]  /*0970*/  NOP ;  /* 0x0000000000007918 */ /* 0x000fc00000000000 */
.L_x_6:


//--------------------- .nv.shared.reserved.0     --------------------------
	.section	.nv.shared.reserved.0,"aw",@nobits
	.weak		__nv_reservedSMEM_offset_0_alias
	.size		__nv_reservedSMEM_offset_0_alias, 0, 64
	.other		__nv_reservedSMEM_offset_0_alias,@"STO_CUDA_RESERVED_SHARED STV_DEFAULT"
__nv_reservedSMEM_offset_0_alias:
	.zero		0
	.zero		64


//--------------------- .nv.constant0._Z10wave1Dmac2PdS_S_dddi --------------------------
	.section	.nv.constant0._Z10wave1Dmac2PdS_S_dddi,"a",@progbits
	.sectionflags	@""
	.align	4
.nv.constant0._Z10wave1Dmac2PdS_S_dddi:
	.zero		948


//--------------------- SYMBOLS --------------------------

	.type		.nv.reservedSmem.offset0,@object
	.size		.nv.reservedSmem.offset0,0x4
